//
// Generated by NVIDIA NVVM Compiler
//
// Compiler Build ID: CL-36424714
// Cuda compilation tools, release 13.0, V13.0.88
// Based on NVVM 20.0.0
//

.version 9.0
.target sm_100
.address_size 64

	// .globl	_Z14proj_sub_treshPhS_S_ii
.const .align 4 .b8 D_H[36];

.visible .entry _Z14proj_sub_treshPhS_S_ii(
	.param .u64 .ptr .align 1 _Z14proj_sub_treshPhS_S_ii_param_0,
	.param .u64 .ptr .align 1 _Z14proj_sub_treshPhS_S_ii_param_1,
	.param .u64 .ptr .align 1 _Z14proj_sub_treshPhS_S_ii_param_2,
	.param .u32 _Z14proj_sub_treshPhS_S_ii_param_3,
	.param .u32 _Z14proj_sub_treshPhS_S_ii_param_4
)
{
	.reg .pred 	%p<15>;
	.reg .b16 	%rs<23>;
	.reg .b32 	%r<27>;
	.reg .b32 	%f<31>;
	.reg .b64 	%rd<13>;
	.reg .b64 	%fd<7>;

	ld.param.u64 	%rd1, [_Z14proj_sub_treshPhS_S_ii_param_0];
	ld.param.u64 	%rd2, [_Z14proj_sub_treshPhS_S_ii_param_1];
	ld.param.u64 	%rd3, [_Z14proj_sub_treshPhS_S_ii_param_2];
	ld.param.u32 	%r7, [_Z14proj_sub_treshPhS_S_ii_param_3];
	ld.param.u32 	%r8, [_Z14proj_sub_treshPhS_S_ii_param_4];
	mov.u32 	%r9, %ntid.y;
	mov.u32 	%r10, %ctaid.y;
	mov.u32 	%r11, %tid.y;
	mad.lo.s32 	%r1, %r9, %r10, %r11;
	mov.u32 	%r12, %ntid.x;
	mov.u32 	%r13, %ctaid.x;
	mov.u32 	%r14, %tid.x;
	mad.lo.s32 	%r2, %r12, %r13, %r14;
	cvt.rn.f32.u32 	%f1, %r1;
	shr.u32 	%r15, %r7, 31;
	add.s32 	%r16, %r7, %r15;
	shr.s32 	%r17, %r16, 1;
	cvt.rn.f32.s32 	%f2, %r17;
	sub.f32 	%f3, %f1, %f2;
	div.rn.f32 	%f4, %f3, %f2;
	cvt.rn.f32.s32 	%f5, %r2;
	shr.u32 	%r18, %r8, 31;
	add.s32 	%r19, %r8, %r18;
	shr.s32 	%r20, %r19, 1;
	cvt.rn.f32.s32 	%f6, %r20;
	sub.f32 	%f7, %f5, %f6;
	div.rn.f32 	%f8, %f7, %f6;
	ld.const.f32 	%f9, [D_H];
	ld.const.f32 	%f10, [D_H+4];
	mul.f32 	%f11, %f8, %f10;
	fma.rn.f32 	%f12, %f4, %f9, %f11;
	ld.const.f32 	%f13, [D_H+8];
	add.f32 	%f14, %f13, %f12;
	ld.const.f32 	%f15, [D_H+12];
	ld.const.f32 	%f16, [D_H+16];
	mul.f32 	%f17, %f8, %f16;
	fma.rn.f32 	%f18, %f4, %f15, %f17;
	ld.const.f32 	%f19, [D_H+20];
	add.f32 	%f20, %f19, %f18;
	ld.const.f32 	%f21, [D_H+24];
	ld.const.f32 	%f22, [D_H+28];
	mul.f32 	%f23, %f8, %f22;
	fma.rn.f32 	%f24, %f4, %f21, %f23;
	ld.const.f32 	%f25, [D_H+32];
	add.f32 	%f26, %f25, %f24;
	div.rn.f32 	%f27, %f14, %f26;
	fma.rn.f32 	%f28, %f27, %f2, %f2;
	cvt.rzi.s32.f32 	%r3, %f28;
	div.rn.f32 	%f29, %f20, %f26;
	fma.rn.f32 	%f30, %f29, %f6, %f6;
	cvt.rzi.s32.f32 	%r4, %f30;
	setp.lt.s32 	%p1, %r4, 0;
	setp.ge.s32 	%p2, %r4, %r8;
	or.pred  	%p3, %p1, %p2;
	setp.lt.s32 	%p4, %r3, 0;
	setp.ge.s32 	%p5, %r3, %r7;
	or.pred  	%p6, %p4, %p5;
	or.pred  	%p8, %p3, %p6;
	@%p8 bra 	$L__BB0_4;
	setp.lt.s32 	%p9, %r2, 0;
	setp.ge.s32 	%p10, %r2, %r8;
	setp.ge.s32 	%p11, %r1, %r7;
	or.pred  	%p12, %p10, %p11;
	or.pred  	%p13, %p12, %p9;
	@%p13 bra 	$L__BB0_4;
	mad.lo.s32 	%r21, %r7, %r2, %r1;
	mul.lo.s32 	%r5, %r21, 3;
	mad.lo.s32 	%r22, %r4, %r7, %r3;
	mul.lo.s32 	%r23, %r22, 3;
	cvt.u64.u32 	%rd4, %r5;
	cvta.to.global.u64 	%rd5, %rd2;
	add.s64 	%rd6, %rd5, %rd4;
	ld.global.u8 	%rs1, [%rd6];
	cvt.u64.u32 	%rd7, %r23;
	cvta.to.global.u64 	%rd8, %rd1;
	add.s64 	%rd9, %rd8, %rd7;
	ld.global.u8 	%rs3, [%rd9];
	min.u16 	%rs5, %rs1, %rs3;
	max.u16 	%rs6, %rs1, %rs3;
	sub.s16 	%rs7, %rs6, %rs5;
	cvt.u32.u16 	%r24, %rs7;
	ld.global.u8 	%rs8, [%rd6+1];
	ld.global.u8 	%rs10, [%rd9+1];
	min.u16 	%rs12, %rs8, %rs10;
	max.u16 	%rs13, %rs8, %rs10;
	sub.s16 	%rs14, %rs13, %rs12;
	cvt.u32.u16 	%r25, %rs14;
	ld.global.u8 	%rs15, [%rd6+2];
	ld.global.u8 	%rs17, [%rd9+2];
	min.u16 	%rs19, %rs15, %rs17;
	max.u16 	%rs20, %rs15, %rs17;
	sub.s16 	%rs21, %rs20, %rs19;
	cvt.u32.u16 	%r26, %rs21;
	cvt.rn.f64.u32 	%fd1, %r24;
	cvt.rn.f64.u32 	%fd2, %r25;
	mul.f64 	%fd3, %fd2, 0d3FE6E2EB1C432CA5;
	fma.rn.f64 	%fd4, %fd1, 0d3FCB381D7DBF4880, %fd3;
	cvt.rn.f64.u32 	%fd5, %r26;
	fma.rn.f64 	%fd6, %fd5, 0d3FB27BB2FEC56D5D, %fd4;
	cvt.rzi.u32.f64 	%r6, %fd6;
	setp.lt.u32 	%p14, %r6, 61;
	@%p14 bra 	$L__BB0_4;
	cvt.u16.u32 	%rs22, %r6;
	cvta.to.global.u64 	%rd11, %rd3;
	add.s64 	%rd12, %rd11, %rd4;
	st.global.u8 	[%rd12], %rs22;
	st.global.u8 	[%rd12+1], %rs22;
	st.global.u8 	[%rd12+2], %rs22;
$L__BB0_4:
	ret;

}


// ===== COMPILED SASS (sm_100) =====

	.target	sm_100

	.elftype	@"ET_EXEC"


//--------------------- .note.nv.tkinfo           --------------------------
	.section	.note.nv.tkinfo,"",@"SHT_NOTE"
	.sectionflags	@"SHF_NOTE_NV_TKINFO"
	.tkinfo
        /*0018*/ 	.word	0x00000002
        /*0030*/ 	.string	""
        /*0030*/ 	.string	"ptxas"
        /*0030*/ 	.string	"Cuda compilation tools, release 13.0, V13.0.88"
        /*0030*/ 	.string	"Build cuda_13.0.r13.0/compiler.36424714_0"
        /*0030*/ 	.string	"-arch sm_100 -m 64 "



//--------------------- .note.nv.cuinfo           --------------------------
	.section	.note.nv.cuinfo,"",@"SHT_NOTE"
	.sectionflags	@"SHF_NOTE_NV_CUINFO"
        /*0018*/ 	.short	0x0002
        /*001a*/ 	.short	0x0064
        /*001c*/ 	.short	0x0082
	.zero		2


//--------------------- .nv.info                  --------------------------
	.section	.nv.info,"",@"SHT_CUDA_INFO"
	.align	4


	//----- nvinfo : EIATTR_REGCOUNT
	.align		4
        /*0000*/ 	.byte	0x04, 0x2f
        /*0002*/ 	.short	(.L_2 - .L_1)
	.align		4
.L_1:
        /*0004*/ 	.word	index@(_Z14proj_sub_treshPhS_S_ii)
        /*0008*/ 	.word	0x00000016


	//----- nvinfo : EIATTR_FRAME_SIZE
	.align		4
.L_2:
        /*000c*/ 	.byte	0x04, 0x11
        /*000e*/ 	.short	(.L_4 - .L_3)
	.align		4
.L_3:
        /*0010*/ 	.word	index@($__internal_0_$__cuda_sm3x_div_rn_noftz_f32_slowpath)
        /*0014*/ 	.word	0x00000000


	//----- nvinfo : EIATTR_FRAME_SIZE
	.align		4
.L_4:
        /*0018*/ 	.byte	0x04, 0x11
        /*001a*/ 	.short	(.L_6 - .L_5)
	.align		4
.L_5:
        /*001c*/ 	.word	index@(_Z14proj_sub_treshPhS_S_ii)
        /*0020*/ 	.word	0x00000000


	//----- nvinfo : EIATTR_MIN_STACK_SIZE
	.align		4
.L_6:
        /*0024*/ 	.byte	0x04, 0x12
        /*0026*/ 	.short	(.L_8 - .L_7)
	.align		4
.L_7:
        /*0028*/ 	.word	index@(_Z14proj_sub_treshPhS_S_ii)
        /*002c*/ 	.word	0x00000000
.L_8:


//--------------------- .nv.compat                --------------------------
	.section	.nv.compat,"",@"SHT_CUDA_COMPAT_INFO"
	.align	4
        /*0000*/ 	.byte	0x02, 0x09, 0x00, 0x00, 0x02, 0x02, 0x01, 0x00, 0x02, 0x05, 0x05, 0x00, 0x03, 0x07, 0x01, 0x01
        /*0010*/ 	.byte	0x02, 0x03, 0x00, 0x00, 0x02, 0x06, 0x01, 0x00, 0x04, 0x0b, 0x08, 0x00, 0x01, 0x00, 0x00, 0x00
        /*0020*/ 	.byte	0x00, 0x00, 0x00, 0x00


//--------------------- .nv.info._Z14proj_sub_treshPhS_S_ii --------------------------
	.section	.nv.info._Z14proj_sub_treshPhS_S_ii,"",@"SHT_CUDA_INFO"
	.sectionflags	@""
	.align	4


	//----- nvinfo : EIATTR_CUDA_API_VERSION
	.align		4
        /*0000*/ 	.byte	0x04, 0x37
        /*0002*/ 	.short	(.L_10 - .L_9)
.L_9:
        /*0004*/ 	.word	0x00000082


	//----- nvinfo : EIATTR_KPARAM_INFO
	.align		4
.L_10:
        /*0008*/ 	.byte	0x04, 0x17
        /*000a*/ 	.short	(.L_12 - .L_11)
.L_11:
        /*000c*/ 	.word	0x00000000
        /*0010*/ 	.short	0x0004
        /*0012*/ 	.short	0x001c
        /*0014*/ 	.byte	0x00, 0xf0, 0x11, 0x00


	//----- nvinfo : EIATTR_KPARAM_INFO
	.align		4
.L_12:
        /*0018*/ 	.byte	0x04, 0x17
        /*001a*/ 	.short	(.L_14 - .L_13)
.L_13:
        /*001c*/ 	.word	0x00000000
        /*0020*/ 	.short	0x0003
        /*0022*/ 	.short	0x0018
        /*0024*/ 	.byte	0x00, 0xf0, 0x11, 0x00


	//----- nvinfo : EIATTR_KPARAM_INFO
	.align		4
.L_14:
        /*0028*/ 	.byte	0x04, 0x17
        /*002a*/ 	.short	(.L_16 - .L_15)
.L_15:
        /*002c*/ 	.word	0x00000000
        /*0030*/ 	.short	0x0002
        /*0032*/ 	.short	0x0010
        /*0034*/ 	.byte	0x00, 0xf5, 0x21, 0x00


	//----- nvinfo : EIATTR_KPARAM_INFO
	.align		4
.L_16:
        /*0038*/ 	.byte	0x04, 0x17
        /*003a*/ 	.short	(.L_18 - .L_17)
.L_17:
        /*003c*/ 	.word	0x00000000
        /*0040*/ 	.short	0x0001
        /*0042*/ 	.short	0x0008
        /*0044*/ 	.byte	0x00, 0xf5, 0x21, 0x00


	//----- nvinfo : EIATTR_KPARAM_INFO
	.align		4
.L_18:
        /*0048*/ 	.byte	0x04, 0x17
        /*004a*/ 	.short	(.L_20 - .L_19)
.L_19:
        /*004c*/ 	.word	0x00000000
        /*0050*/ 	.short	0x0000
        /*0052*/ 	.short	0x0000
        /*0054*/ 	.byte	0x00, 0xf5, 0x21, 0x00


	//----- nvinfo : EIATTR_SPARSE_MMA_MASK
	.align		4
.L_20:
        /*0058*/ 	.byte	0x03, 0x50
        /*005a*/ 	.short	0x0000


	//----- nvinfo : EIATTR_MAXREG_COUNT
	.align		4
        /*005c*/ 	.byte	0x03, 0x1b
        /*005e*/ 	.short	0x00ff


	//----- nvinfo : EIATTR_MERCURY_ISA_VERSION
	.align		4
        /*0060*/ 	.byte	0x03, 0x5f
        /*0062*/ 	.short	0x0101


	//----- nvinfo : EIATTR_VRC_CTA_INIT_COUNT
	.align		4
        /*0064*/ 	.byte	0x02, 0x4a
	.zero		1
	.zero		1


	//----- nvinfo : EIATTR_EXIT_INSTR_OFFSETS
	.align		4
        /*0068*/ 	.byte	0x04, 0x1c
        /*006a*/ 	.short	(.L_22 - .L_21)


	//   ....[0]....
.L_21:
        /*006c*/ 	.word	0x00000630


	//   ....[1]....
        /*0070*/ 	.word	0x00000670


	//   ....[2]....
        /*0074*/ 	.word	0x000009c0


	//   ....[3]....
        /*0078*/ 	.word	0x00000a30


	//----- nvinfo : EIATTR_CRS_STACK_SIZE
	.align		4
.L_22:
        /*007c*/ 	.byte	0x04, 0x1e
        /*007e*/ 	.short	(.L_24 - .L_23)
.L_23:
        /*0080*/ 	.word	0x00000000


	//----- nvinfo : EIATTR_CBANK_PARAM_SIZE
	.align		4
.L_24:
        /*0084*/ 	.byte	0x03, 0x19
        /*0086*/ 	.short	0x0020


	//----- nvinfo : EIATTR_PARAM_CBANK
	.align		4
        /*0088*/ 	.byte	0x04, 0x0a
        /*008a*/ 	.short	(.L_26 - .L_25)
	.align		4
.L_25:
        /*008c*/ 	.word	index@(.nv.constant0._Z14proj_sub_treshPhS_S_ii)
        /*0090*/ 	.short	0x0380
        /*0092*/ 	.short	0x0020


	//----- nvinfo : EIATTR_SW_WAR
	.align		4
.L_26:
        /*0094*/ 	.byte	0x04, 0x36
        /*0096*/ 	.short	(.L_28 - .L_27)
.L_27:
        /*0098*/ 	.word	0x00000008
.L_28:


//--------------------- .nv.callgraph             --------------------------
	.section	.nv.callgraph,"",@"SHT_CUDA_CALLGRAPH"
	.align	4
	.sectionentsize	8
	.align		4
        /*0000*/ 	.word	0x00000000
	.align		4
        /*0004*/ 	.word	0xffffffff
	.align		4
        /*0008*/ 	.word	0x00000000
	.align		4
        /*000c*/ 	.word	0xfffffffe
	.align		4
        /*0010*/ 	.word	0x00000000
	.align		4
        /*0014*/ 	.word	0xfffffffd
	.align		4
        /*0018*/ 	.word	0x00000000
	.align		4
        /*001c*/ 	.word	0xfffffffc


//--------------------- .nv.constant3             --------------------------
	.section	.nv.constant3,"a",@progbits
	.align	4
.nv.constant3:
	.type		D_H,@object
	.size		D_H,(.L_0 - D_H)
D_H:
	.zero		36
.L_0:


//--------------------- .text._Z14proj_sub_treshPhS_S_ii --------------------------
	.section	.text._Z14proj_sub_treshPhS_S_ii,"ax",@progbits
	.align	128
        .global         _Z14proj_sub_treshPhS_S_ii
        .type           _Z14proj_sub_treshPhS_S_ii,@function
        .size           _Z14proj_sub_treshPhS_S_ii,(.L_x_20 - _Z14proj_sub_treshPhS_S_ii)
        .other          _Z14proj_sub_treshPhS_S_ii,@"STO_CUDA_ENTRY STV_DEFAULT"
_Z14proj_sub_treshPhS_S_ii:
.text._Z14proj_sub_treshPhS_S_ii:
[----:B------:R-:W-:Y:S01]  /*0000*/  LDC R1, c[0x0][0x37c] ;  /* 0x0000df00ff017b82 */ /* 0x000fe20000000800 */
[----:B------:R-:W0:Y:S01]  /*0010*/  LDCU UR4, c[0x0][0x398] ;  /* 0x00007300ff0477ac */ /* 0x000e220008000800 */
[----:B------:R-:W1:Y:S01]  /*0020*/  S2R R4, SR_CTAID.Y ;  /* 0x0000000000047919 */ /* 0x000e620000002600 */
[----:B------:R-:W-:Y:S01]  /*0030*/  BSSY.RECONVERGENT B0, `(.L_x_0) ;  /* 0x000001a000007945 */ /* 0x000fe20003800200 */
[----:B------:R-:W1:Y:S01]  /*0040*/  LDCU UR5, c[0x0][0x364] ;  /* 0x00006c80ff0577ac */ /* 0x000e620008000800 */
[----:B------:R-:W1:Y:S01]  /*0050*/  S2R R3, SR_TID.Y ;  /* 0x0000000000037919 */ /* 0x000e620000002200 */
[----:B------:R-:W2:Y:S01]  /*0060*/  S2R R7, SR_CTAID.X ;  /* 0x0000000000077919 */ /* 0x000ea20000002500 */
[----:B------:R-:W2:Y:S01]  /*0070*/  S2R R8, SR_TID.X ;  /* 0x0000000000087919 */ /* 0x000ea20000002100 */
[----:B0-----:R-:W-:-:S04]  /*0080*/  ULEA.HI UR4, UR4, UR4, URZ, 0x1 ;  /* 0x0000000404047291 */ /* 0x001fc8000f8f08ff */
[----:B------:R-:W-:-:S06]  /*0090*/  USHF.R.S32.HI UR4, URZ, 0x1, UR4 ;  /* 0x00000001ff047899 */ /* 0x000fcc0008011404 */
[----:B------:R-:W-:-:S04]  /*00a0*/  I2FP.F32.S32 R5, UR4 ;  /* 0x0000000400057c45 */ /* 0x000fc80008201400 */
[----:B------:R-:W0:Y:S01]  /*00b0*/  MUFU.RCP R2, R5 ;  /* 0x0000000500027308 */ /* 0x000e220000001000 */
[----:B------:R-:W2:Y:S01]  /*00c0*/  LDCU UR4, c[0x0][0x360] ;  /* 0x00006c00ff0477ac */ /* 0x000ea20008000800 */
[----:B-1----:R-:W-:-:S05]  /*00d0*/  IMAD R4, R4, UR5, R3 ;  /* 0x0000000504047c24 */ /* 0x002fca000f8e0203 */
[----:B------:R-:W-:-:S05]  /*00e0*/  I2FP.F32.U32 R0, R4 ;  /* 0x0000000400007245 */ /* 0x000fca0000201000 */
[----:B------:R-:W-:Y:S01]  /*00f0*/  FADD R0, R0, -R5 ;  /* 0x8000000500007221 */ /* 0x000fe20000000000 */
[----:B0-----:R-:W-:-:S03]  /*0100*/  FFMA R3, -R5, R2, 1 ;  /* 0x3f80000005037423 */ /* 0x001fc60000000102 */
[----:B------:R-:W0:Y:S01]  /*0110*/  FCHK P0, R0, R5 ;  /* 0x0000000500007302 */ /* 0x000e220000000000 */
[----:B--2---:R-:W-:Y:S02]  /*0120*/  IMAD R7, R7, UR4, R8 ;  /* 0x0000000407077c24 */ /* 0x004fe4000f8e0208 */
[----:B------:R-:W-:-:S04]  /*0130*/  FFMA R3, R2, R3, R2 ;  /* 0x0000000302037223 */ /* 0x000fc80000000002 */
[----:B------:R-:W-:-:S04]  /*0140*/  FFMA R6, R0, R3, RZ ;  /* 0x0000000300067223 */ /* 0x000fc800000000ff */
[----:B------:R-:W-:-:S04]  /*0150*/  FFMA R2, -R5, R6, R0 ;  /* 0x0000000605027223 */ /* 0x000fc80000000100 */
[----:B------:R-:W-:Y:S01]  /*0160*/  FFMA R6, R3, R2, R6 ;  /* 0x0000000203067223 */ /* 0x000fe20000000006 */
[----:B0-----:R-:W-:Y:S06]  /*0170*/  @!P0 BRA `(.L_x_1) ;  /* 0x0000000000148947 */ /* 0x001fec0003800000 */
[----:B------:R-:W-:Y:S01]  /*0180*/  IMAD.MOV.U32 R2, RZ, RZ, R0 ;  /* 0x000000ffff027224 */ /* 0x000fe200078e0000 */
[----:B------:R-:W-:Y:S01]  /*0190*/  MOV R8, 0x1c0 ;  /* 0x000001c000087802 */ /* 0x000fe20000000f00 */
[----:B------:R-:W-:-:S07]  /*01a0*/  IMAD.MOV.U32 R3, RZ, RZ, R5 ;  /* 0x000000ffff037224 */ /* 0x000fce00078e0005 */
[----:B------:R-:W-:Y:S05]  /*01b0*/  CALL.REL.NOINC `($__internal_0_$__cuda_sm3x_div_rn_noftz_f32_slowpath) ;  /* 0x0000000800207944 */ /* 0x000fea0003c00000 */
[----:B------:R-:W-:-:S07]  /*01c0*/  IMAD.MOV.U32 R6, RZ, RZ, R2 ;  /* 0x000000ffff067224 */ /* 0x000fce00078e0002 */
.L_x_1:
[----:B------:R-:W-:Y:S05]  /*01d0*/  BSYNC.RECONVERGENT B0 ;  /* 0x0000000000007941 */ /* 0x000fea0003800200 */
.L_x_0:
[----:B------:R-:W0:Y:S01]  /*01e0*/  LDCU UR4, c[0x0][0x39c] ;  /* 0x00007380ff0477ac */ /* 0x000e220008000800 */
[----:B------:R-:W-:Y:S01]  /*01f0*/  I2FP.F32.S32 R0, R7 ;  /* 0x0000000700007245 */ /* 0x000fe20000201400 */
[----:B------:R-:W-:Y:S01]  /*0200*/  BSSY.RECONVERGENT B0, `(.L_x_2) ;  /* 0x0000012000007945 */ /* 0x000fe20003800200 */
[----:B0-----:R-:W-:-:S04]  /*0210*/  ULEA.HI UR4, UR4, UR4, URZ, 0x1 ;  /* 0x0000000404047291 */ /* 0x001fc8000f8f08ff */
[----:B------:R-:W-:-:S06]  /*0220*/  USHF.R.S32.HI UR4, URZ, 0x1, UR4 ;  /* 0x00000001ff047899 */ /* 0x000fcc0008011404 */
[----:B------:R-:W-:-:S04]  /*0230*/  I2FP.F32.S32 R9, UR4 ;  /* 0x0000000400097c45 */ /* 0x000fc80008201400 */
[----:B------:R-:W0:Y:S01]  /*0240*/  MUFU.RCP R2, R9 ;  /* 0x0000000900027308 */ /* 0x000e220000001000 */
[----:B------:R-:W-:-:S07]  /*0250*/  FADD R0, R0, -R9 ;  /* 0x8000000900007221 */ /* 0x000fce0000000000 */
[----:B------:R-:W1:Y:S01]  /*0260*/  FCHK P0, R0, R9 ;  /* 0x0000000900007302 */ /* 0x000e620000000000 */
[----:B0-----:R-:W-:-:S04]  /*0270*/  FFMA R3, -R9, R2, 1 ;  /* 0x3f80000009037423 */ /* 0x001fc80000000102 */
[----:B------:R-:W-:-:S04]  /*0280*/  FFMA R3, R2, R3, R2 ;  /* 0x0000000302037223 */ /* 0x000fc80000000002 */
[----:B------:R-:W-:-:S04]  /*0290*/  FFMA R2, R0, R3, RZ ;  /* 0x0000000300027223 */ /* 0x000fc800000000ff */
[----:B------:R-:W-:-:S04]  /*02a0*/  FFMA R8, -R9, R2, R0 ;  /* 0x0000000209087223 */ /* 0x000fc80000000100 */
[----:B------:R-:W-:Y:S01]  /*02b0*/  FFMA R8, R3, R8, R2 ;  /* 0x0000000803087223 */ /* 0x000fe20000000002 */
[----:B-1----:R-:W-:Y:S06]  /*02c0*/  @!P0 BRA `(.L_x_3) ;  /* 0x0000000000148947 */ /* 0x002fec0003800000 */
[----:B------:R-:W-:Y:S01]  /*02d0*/  IMAD.MOV.U32 R2, RZ, RZ, R0 ;  /* 0x000000ffff027224 */ /* 0x000fe200078e0000 */
[----:B------:R-:W-:Y:S01]  /*02e0*/  MOV R8, 0x310 ;  /* 0x0000031000087802 */ /* 0x000fe20000000f00 */
[----:B------:R-:W-:-:S07]  /*02f0*/  IMAD.MOV.U32 R3, RZ, RZ, R9 ;  /* 0x000000ffff037224 */ /* 0x000fce00078e0009 */
[----:B------:R-:W-:Y:S05]  /*0300*/  CALL.REL.NOINC `($__internal_0_$__cuda_sm3x_div_rn_noftz_f32_slowpath) ;  /* 0x0000000400cc7944 */ /* 0x000fea0003c00000 */
[----:B------:R-:W-:-:S07]  /*0310*/  IMAD.MOV.U32 R8, RZ, RZ, R2 ;  /* 0x000000ffff087224 */ /* 0x000fce00078e0002 */
.L_x_3:
[----:B------:R-:W-:Y:S05]  /*0320*/  BSYNC.RECONVERGENT B0 ;  /* 0x0000000000007941 */ /* 0x000fea0003800200 */
.L_x_2:
[----:B------:R-:W0:Y:S01]  /*0330*/  LDCU.128 UR8, c[0x3][0x10] ;  /* 0x00c00200ff0877ac */ /* 0x000e220008000c00 */
[----:B------:R-:W-:Y:S01]  /*0340*/  BSSY.RECONVERGENT B0, `(.L_x_4) ;  /* 0x0000017000007945 */ /* 0x000fe20003800200 */
[----:B------:R-:W1:Y:S01]  /*0350*/  LDCU UR12, c[0x3][0x20] ;  /* 0x00c00400ff0c77ac */ /* 0x000e620008000800 */
[----:B------:R-:W2:Y:S01]  /*0360*/  LDCU.128 UR4, c[0x3][URZ] ;  /* 0x00c00000ff0477ac */ /* 0x000ea20008000c00 */
[----:B0-----:R-:W-:-:S04]  /*0370*/  FMUL R3, R8, UR11 ;  /* 0x0000000b08037c20 */ /* 0x001fc80008400000 */
[----:B------:R-:W-:-:S04]  /*0380*/  FFMA R3, R6, UR10, R3 ;  /* 0x0000000a06037c23 */ /* 0x000fc80008000003 */
[----:B-1----:R-:W-:Y:S01]  /*0390*/  FADD R3, R3, UR12 ;  /* 0x0000000c03037e21 */ /* 0x002fe20008000000 */
[----:B--2---:R-:W-:-:S03]  /*03a0*/  FMUL R11, R8, UR5 ;  /* 0x00000005080b7c20 */ /* 0x004fc60008400000 */
[----:B------:R-:W0:Y:S01]  /*03b0*/  MUFU.RCP R0, R3 ;  /* 0x0000000300007308 */ /* 0x000e220000001000 */
[----:B------:R-:W-:-:S04]  /*03c0*/  FFMA R2, R6, UR4, R11 ;  /* 0x0000000406027c23 */ /* 0x000fc8000800000b */
[----:B------:R-:W-:-:S04]  /*03d0*/  FADD R2, R2, UR6 ;  /* 0x0000000602027e21 */ /* 0x000fc80008000000 */
[----:B------:R-:W1:Y:S01]  /*03e0*/  FCHK P0, R2, R3 ;  /* 0x0000000302007302 */ /* 0x000e620000000000 */
[----:B0-----:R-:W-:-:S04]  /*03f0*/  FFMA R11, -R3, R0, 1 ;  /* 0x3f800000030b7423 */ /* 0x001fc80000000100 */
[----:B------:R-:W-:Y:S01]  /*0400*/  FFMA R13, R0, R11, R0 ;  /* 0x0000000b000d7223 */ /* 0x000fe20000000000 */
[----:B------:R-:W-:-:S03]  /*0410*/  FMUL R11, R8, UR8 ;  /* 0x00000008080b7c20 */ /* 0x000fc60008400000 */
[----:B------:R-:W-:Y:S01]  /*0420*/  FFMA R8, R2, R13, RZ ;  /* 0x0000000d02087223 */ /* 0x000fe200000000ff */
[----:B------:R-:W-:-:S03]  /*0430*/  FFMA R0, R6, UR7, R11 ;  /* 0x0000000706007c23 */ /* 0x000fc6000800000b */
[----:B------:R-:W-:Y:S01]  /*0440*/  FFMA R6, -R3, R8, R2 ;  /* 0x0000000803067223 */ /* 0x000fe20000000102 */
[----:B------:R-:W-:-:S03]  /*0450*/  FADD R0, R0, UR9 ;  /* 0x0000000900007e21 */ /* 0x000fc60008000000 */
[----:B------:R-:W-:Y:S01]  /*0460*/  FFMA R6, R13, R6, R8 ;  /* 0x000000060d067223 */ /* 0x000fe20000000008 */
[----:B-1----:R-:W-:Y:S06]  /*0470*/  @!P0 BRA `(.L_x_5) ;  /* 0x00000000000c8947 */ /* 0x002fec0003800000 */
[----:B------:R-:W-:-:S07]  /*0480*/  MOV R8, 0x4a0 ;  /* 0x000004a000087802 */ /* 0x000fce0000000f00 */
[----:B------:R-:W-:Y:S05]  /*0490*/  CALL.REL.NOINC `($__internal_0_$__cuda_sm3x_div_rn_noftz_f32_slowpath) ;  /* 0x0000000400687944 */ /* 0x000fea0003c00000 */
[----:B------:R-:W-:-:S07]  /*04a0*/  IMAD.MOV.U32 R6, RZ, RZ, R2 ;  /* 0x000000ffff067224 */ /* 0x000fce00078e0002 */
.L_x_5:
[----:B------:R-:W-:Y:S05]  /*04b0*/  BSYNC.RECONVERGENT B0 ;  /* 0x0000000000007941 */ /* 0x000fea0003800200 */
.L_x_4:
[----:B------:R-:W0:Y:S01]  /*04c0*/  MUFU.RCP R2, R3 ;  /* 0x0000000300027308 */ /* 0x000e220000001000 */
[----:B------:R-:W-:Y:S01]  /*04d0*/  FFMA R5, R5, R6, R5 ;  /* 0x0000000605057223 */ /* 0x000fe20000000005 */
[----:B------:R-:W-:Y:S06]  /*04e0*/  BSSY.RECONVERGENT B0, `(.L_x_6) ;  /* 0x000000c000007945 */ /* 0x000fec0003800200 */
[----:B------:R-:W1:Y:S08]  /*04f0*/  FCHK P0, R0, R3 ;  /* 0x0000000300007302 */ /* 0x000e700000000000 */
[----:B------:R-:W2:Y:S01]  /*0500*/  F2I.TRUNC.NTZ R5, R5 ;  /* 0x0000000500057305 */ /* 0x000ea2000020f100 */
[----:B0-----:R-:W-:-:S04]  /*0510*/  FFMA R11, -R3, R2, 1 ;  /* 0x3f800000030b7423 */ /* 0x001fc80000000102 */
[----:B------:R-:W-:-:S04]  /*0520*/  FFMA R13, R2, R11, R2 ;  /* 0x0000000b020d7223 */ /* 0x000fc80000000002 */
[----:B------:R-:W-:-:S04]  /*0530*/  FFMA R2, R0, R13, RZ ;  /* 0x0000000d00027223 */ /* 0x000fc800000000ff */
[----:B------:R-:W-:-:S04]  /*0540*/  FFMA R11, -R3, R2, R0 ;  /* 0x00000002030b7223 */ /* 0x000fc80000000100 */
[----:B------:R-:W-:Y:S01]  /*0550*/  FFMA R2, R13, R11, R2 ;  /* 0x0000000b0d027223 */ /* 0x000fe20000000002 */
[----:B-12---:R-:W-:Y:S06]  /*0560*/  @!P0 BRA `(.L_x_7) ;  /* 0x00000000000c8947 */ /* 0x006fec0003800000 */
[----:B------:R-:W-:Y:S01]  /*0570*/  IMAD.MOV.U32 R2, RZ, RZ, R0 ;  /* 0x000000ffff027224 */ /* 0x000fe200078e0000 */
[----:B------:R-:W-:-:S07]  /*0580*/  MOV R8, 0x5a0 ;  /* 0x000005a000087802 */ /* 0x000fce0000000f00 */
[----:B------:R-:W-:Y:S05]  /*0590*/  CALL.REL.NOINC `($__internal_0_$__cuda_sm3x_div_rn_noftz_f32_slowpath) ;  /* 0x0000000400287944 */ /* 0x000fea0003c00000 */
.L_x_7:
[----:B------:R-:W-:Y:S05]  /*05a0*/  BSYNC.RECONVERGENT B0 ;  /* 0x0000000000007941 */ /* 0x000fea0003800200 */
.L_x_6:
[----:B------:R-:W-:Y:S01]  /*05b0*/  FFMA R2, R9, R2, R9 ;  /* 0x0000000209027223 */ /* 0x000fe20000000009 */
[----:B------:R-:W0:Y:S05]  /*05c0*/  LDCU.64 UR8, c[0x0][0x398] ;  /* 0x00007300ff0877ac */ /* 0x000e2a0008000a00 */
[----:B------:R-:W1:Y:S01]  /*05d0*/  F2I.TRUNC.NTZ R2, R2 ;  /* 0x0000000200027305 */ /* 0x000e62000020f100 */
[C---:B0-----:R-:W-:Y:S02]  /*05e0*/  ISETP.GE.AND P1, PT, R5.reuse, UR8, PT ;  /* 0x0000000805007c0c */ /* 0x041fe4000bf26270 */
[----:B-1----:R-:W-:Y:S02]  /*05f0*/  ISETP.GE.AND P0, PT, R2, UR9, PT ;  /* 0x0000000902007c0c */ /* 0x002fe4000bf06270 */
[----:B------:R-:W-:-:S02]  /*0600*/  ISETP.LT.OR P1, PT, R5, RZ, P1 ;  /* 0x000000ff0500720c */ /* 0x000fc40000f21670 */
[----:B------:R-:W-:-:S04]  /*0610*/  ISETP.LT.OR P0, PT, R2, RZ, P0 ;  /* 0x000000ff0200720c */ /* 0x000fc80000701670 */
[----:B------:R-:W-:-:S13]  /*0620*/  PLOP3.LUT P0, PT, P0, P1, PT, 0xf8, 0x8f ;  /* 0x00000000008f781c */ /* 0x000fda0000703f70 */
[----:B------:R-:W-:Y:S05]  /*0630*/  @P0 EXIT ;  /* 0x000000000000094d */ /* 0x000fea0003800000 */
[----:B------:R-:W-:-:S04]  /*0640*/  ISETP.GE.AND P0, PT, R4, UR8, PT ;  /* 0x0000000804007c0c */ /* 0x000fc8000bf06270 */
[----:B------:R-:W-:-:S04]  /*0650*/  ISETP.GE.OR P0, PT, R7, UR9, P0 ;  /* 0x0000000907007c0c */ /* 0x000fc80008706670 */
[----:B------:R-:W-:-:S13]  /*0660*/  ISETP.LT.OR P0, PT, R7, RZ, P0 ;  /* 0x000000ff0700720c */ /* 0x000fda0000701670 */
[----:B------:R-:W-:Y:S05]  /*0670*/  @P0 EXIT ;  /* 0x000000000000094d */ /* 0x000fea0003800000 */
[----:B------:R-:W0:Y:S01]  /*0680*/  LDC.64 R8, c[0x0][0x388] ;  /* 0x0000e200ff087b82 */ /* 0x000e220000000a00 */
[----:B------:R-:W-:Y:S01]  /*0690*/  IMAD R3, R7, UR8, R4 ;  /* 0x0000000807037c24 */ /* 0x000fe2000f8e0204 */
[----:B------:R-:W1:Y:S01]  /*06a0*/  LDCU.64 UR4, c[0x0][0x358] ;  /* 0x00006b00ff0477ac */ /* 0x000e620008000a00 */
[----:B------:R-:W-:Y:S02]  /*06b0*/  IMAD R5, R2, UR8, R5 ;  /* 0x0000000802057c24 */ /* 0x000fe4000f8e0205 */
[----:B------:R-:W-:Y:S02]  /*06c0*/  IMAD R3, R3, 0x3, RZ ;  /* 0x0000000303037824 */ /* 0x000fe400078e02ff */
[----:B------:R-:W-:Y:S01]  /*06d0*/  IMAD R5, R5, 0x3, RZ ;  /* 0x0000000305057824 */ /* 0x000fe200078e02ff */
[----:B------:R-:W2:Y:S02]  /*06e0*/  LDC.64 R10, c[0x0][0x380] ;  /* 0x0000e000ff0a7b82 */ /* 0x000ea40000000a00 */
[----:B0-----:R-:W-:-:S05]  /*06f0*/  IADD3 R8, P0, PT, R3, R8, RZ ;  /* 0x0000000803087210 */ /* 0x001fca0007f1e0ff */
[----:B------:R-:W-:Y:S01]  /*0700*/  IMAD.X R9, RZ, RZ, R9, P0 ;  /* 0x000000ffff097224 */ /* 0x000fe200000e0609 */
[----:B--2---:R-:W-:-:S04]  /*0710*/  IADD3 R10, P1, PT, R5, R10, RZ ;  /* 0x0000000a050a7210 */ /* 0x004fc80007f3e0ff */
[----:B-1----:R-:W2:Y:S01]  /*0720*/  LDG.E.U8 R12, desc[UR4][R8.64+0x1] ;  /* 0x00000104080c7981 */ /* 0x002ea2000c1e1100 */
[----:B------:R-:W-:-:S03]  /*0730*/  IADD3.X R11, PT, PT, RZ, R11, RZ, P1, !PT ;  /* 0x0000000bff0b7210 */ /* 0x000fc60000ffe4ff */
[----:B------:R-:W3:Y:S04]  /*0740*/  LDG.E.U8 R4, desc[UR4][R8.64] ;  /* 0x0000000408047981 */ /* 0x000ee8000c1e1100 */
[----:B------:R-:W2:Y:S04]  /*0750*/  LDG.E.U8 R14, desc[UR4][R10.64+0x1] ;  /* 0x000001040a0e7981 */ /* 0x000ea8000c1e1100 */
[----:B------:R-:W3:Y:S04]  /*0760*/  LDG.E.U8 R6, desc[UR4][R10.64] ;  /* 0x000000040a067981 */ /* 0x000ee8000c1e1100 */
[----:B------:R-:W4:Y:S04]  /*0770*/  LDG.E.U8 R0, desc[UR4][R10.64+0x2] ;  /* 0x000002040a007981 */ /* 0x000f28000c1e1100 */
[----:B------:R-:W4:Y:S01]  /*0780*/  LDG.E.U8 R2, desc[UR4][R8.64+0x2] ;  /* 0x0000020408027981 */ /* 0x000f22000c1e1100 */
[----:B------:R-:W-:Y:S01]  /*0790*/  UMOV UR6, 0x1c432ca5 ;  /* 0x1c432ca500067882 */ /* 0x000fe20000000000 */
[----:B------:R-:W-:Y:S01]  /*07a0*/  UMOV UR7, 0x3fe6e2eb ;  /* 0x3fe6e2eb00077882 */ /* 0x000fe20000000000 */
[----:B--2---:R-:W-:-:S02]  /*07b0*/  VIMNMX.U16x2 R5, PT, PT, R12, R14, PT ;  /* 0x0000000e0c057248 */ /* 0x004fc40003fe0200 */
[----:B------:R-:W-:Y:S02]  /*07c0*/  VIMNMX.U16x2 R14, PT, PT, R12, R14, !PT ;  /* 0x0000000e0c0e7248 */ /* 0x000fe40007fe0200 */
[----:B---3--:R-:W-:Y:S01]  /*07d0*/  VIMNMX.U16x2 R7, PT, PT, R4, R6, PT ;  /* 0x0000000604077248 */ /* 0x008fe20003fe0200 */
[----:B------:R-:W-:-:S03]  /*07e0*/  IMAD.MOV R12, RZ, RZ, -R5 ;  /* 0x000000ffff0c7224 */ /* 0x000fc600078e0a05 */
[----:B------:R-:W-:Y:S02]  /*07f0*/  PRMT R5, R7, 0x7610, R5 ;  /* 0x0000761007057816 */ /* 0x000fe40000000005 */
[----:B------:R-:W-:Y:S02]  /*0800*/  PRMT R7, R14, 0x7610, R7 ;  /* 0x000076100e077816 */ /* 0x000fe40000000007 */
[----:B------:R-:W-:Y:S01]  /*0810*/  PRMT R12, R12, 0x7710, RZ ;  /* 0x000077100c0c7816 */ /* 0x000fe200000000ff */
[----:B------:R-:W-:Y:S01]  /*0820*/  IMAD.MOV R5, RZ, RZ, -R5 ;  /* 0x000000ffff057224 */ /* 0x000fe200078e0a05 */
[----:B------:R-:W-:Y:S02]  /*0830*/  VIMNMX.U16x2 R4, PT, PT, R4, R6, !PT ;  /* 0x0000000604047248 */ /* 0x000fe40007fe0200 */
[----:B----4-:R-:W-:Y:S01]  /*0840*/  VIMNMX.U16x2 R6, PT, PT, R2, R0, PT ;  /* 0x0000000002067248 */ /* 0x010fe20003fe0200 */
[----:B------:R-:W-:Y:S01]  /*0850*/  IMAD.IADD R7, R7, 0x1, R12 ;  /* 0x0000000107077824 */ /* 0x000fe200078e020c */
[----:B------:R-:W-:-:S02]  /*0860*/  PRMT R9, R5, 0x7710, RZ ;  /* 0x0000771005097816 */ /* 0x000fc400000000ff */
[----:B------:R-:W-:Y:S02]  /*0870*/  PRMT R5, R6, 0x7610, R5 ;  /* 0x0000761006057816 */ /* 0x000fe40000000005 */
[----:B------:R-:W-:Y:S01]  /*0880*/  LOP3.LUT R10, R7, 0xffff, RZ, 0xc0, !PT ;  /* 0x0000ffff070a7812 */ /* 0x000fe200078ec0ff */
[----:B------:R-:W-:Y:S02]  /*0890*/  IMAD.IADD R4, R4, 0x1, R9 ;  /* 0x0000000104047824 */ /* 0x000fe400078e0209 */
[----:B------:R-:W-:Y:S01]  /*08a0*/  IMAD.MOV R5, RZ, RZ, -R5 ;  /* 0x000000ffff057224 */ /* 0x000fe200078e0a05 */
[----:B------:R-:W0:Y:S01]  /*08b0*/  I2F.F64.U32 R6, R10 ;  /* 0x0000000a00067312 */ /* 0x000e220000201800 */
[----:B------:R-:W-:-:S03]  /*08c0*/  VIMNMX.U16x2 R2, PT, PT, R2, R0, !PT ;  /* 0x0000000002027248 */ /* 0x000fc60007fe0200 */
[----:B------:R-:W-:Y:S02]  /*08d0*/  PRMT R5, R5, 0x7710, RZ ;  /* 0x0000771005057816 */ /* 0x000fe400000000ff */
[----:B------:R-:W-:Y:S02]  /*08e0*/  LOP3.LUT R0, R4, 0xffff, RZ, 0xc0, !PT ;  /* 0x0000ffff04007812 */ /* 0x000fe400078ec0ff */
[----:B------:R-:W-:Y:S02]  /*08f0*/  IADD3 R2, PT, PT, R2, R5, RZ ;  /* 0x0000000502027210 */ /* 0x000fe40007ffe0ff */
[----:B------:R-:W1:Y:S02]  /*0900*/  I2F.F64.U32 R4, R0 ;  /* 0x0000000000047312 */ /* 0x000e640000201800 */
[----:B------:R-:W-:Y:S01]  /*0910*/  LOP3.LUT R2, R2, 0xffff, RZ, 0xc0, !PT ;  /* 0x0000ffff02027812 */ /* 0x000fe200078ec0ff */
[----:B0-----:R-:W-:-:S05]  /*0920*/  DMUL R6, R6, UR6 ;  /* 0x0000000606067c28 */ /* 0x001fca0008000000 */
[----:B------:R-:W0:Y:S01]  /*0930*/  I2F.F64.U32 R8, R2 ;  /* 0x0000000200087312 */ /* 0x000e220000201800 */
[----:B------:R-:W-:Y:S01]  /*0940*/  UMOV UR6, 0x7dbf4880 ;  /* 0x7dbf488000067882 */ /* 0x000fe20000000000 */
[----:B------:R-:W-:Y:S02]  /*0950*/  UMOV UR7, 0x3fcb381d ;  /* 0x3fcb381d00077882 */ /* 0x000fe40000000000 */
[----:B-1----:R-:W-:Y:S01]  /*0960*/  DFMA R4, R4, UR6, R6 ;  /* 0x0000000604047c2b */ /* 0x002fe20008000006 */
[----:B------:R-:W-:Y:S01]  /*0970*/  UMOV UR6, 0xfec56d5d ;  /* 0xfec56d5d00067882 */ /* 0x000fe20000000000 */
[----:B------:R-:W-:-:S06]  /*0980*/  UMOV UR7, 0x3fb27bb2 ;  /* 0x3fb27bb200077882 */ /* 0x000fcc0000000000 */
[----:B0-----:R-:W-:-:S10]  /*0990*/  DFMA R4, R8, UR6, R4 ;  /* 0x0000000608047c2b */ /* 0x001fd40008000004 */
[----:B------:R-:W0:Y:S02]  /*09a0*/  F2I.U32.F64.TRUNC R5, R4 ;  /* 0x0000000400057311 */ /* 0x000e24000030d000 */
[----:B0-----:R-:W-:-:S13]  /*09b0*/  ISETP.GE.U32.AND P0, PT, R5, 0x3d, PT ;  /* 0x0000003d0500780c */ /* 0x001fda0003f06070 */
[----:B------:R-:W-:Y:S05]  /*09c0*/  @!P0 EXIT ;  /* 0x000000000000894d */ /* 0x000fea0003800000 */
[----:B------:R-:W0:Y:S02]  /*09d0*/  LDCU.64 UR6, c[0x0][0x390] ;  /* 0x00007200ff0677ac */ /* 0x000e240008000a00 */
[----:B0-----:R-:W-:-:S05]  /*09e0*/  IADD3 R2, P0, PT, R3, UR6, RZ ;  /* 0x0000000603027c10 */ /* 0x001fca000ff1e0ff */
[----:B------:R-:W-:-:S05]  /*09f0*/  IMAD.X R3, RZ, RZ, UR7, P0 ;  /* 0x00000007ff037e24 */ /* 0x000fca00080e06ff */
[----:B------:R-:W-:Y:S04]  /*0a00*/  STG.E.U8 desc[UR4][R2.64], R5 ;  /* 0x0000000502007986 */ /* 0x000fe8000c101104 */
[----:B------:R-:W-:Y:S04]  /*0a10*/  STG.E.U8 desc[UR4][R2.64+0x1], R5 ;  /* 0x0000010502007986 */ /* 0x000fe8000c101104 */
[----:B------:R-:W-:Y:S01]  /*0a20*/  STG.E.U8 desc[UR4][R2.64+0x2], R5 ;  /* 0x0000020502007986 */ /* 0x000fe2000c101104 */
[----:B------:R-:W-:Y:S05]  /*0a30*/  EXIT ;  /* 0x000000000000794d */ /* 0x000fea0003800000 */
        .weak           $__internal_0_$__cuda_sm3x_div_rn_noftz_f32_slowpath
        .type           $__internal_0_$__cuda_sm3x_div_rn_noftz_f32_slowpath,@function
        .size           $__internal_0_$__cuda_sm3x_div_rn_noftz_f32_slowpath,(.L_x_20 - $__internal_0_$__cuda_sm3x_div_rn_noftz_f32_slowpath)
$__internal_0_$__cuda_sm3x_div_rn_noftz_f32_slowpath:
[--C-:B------:R-:W-:Y:S01]  /*0a40*/  SHF.R.U32.HI R11, RZ, 0x17, R3.reuse ;  /* 0x00000017ff0b7819 */ /* 0x100fe20000011603 */
[----:B------:R-:W-:Y:S01]  /*0a50*/  BSSY.RECONVERGENT B1, `(.L_x_8) ;  /* 0x0000063000017945 */ /* 0x000fe20003800200 */
[----:B------:R-:W-:Y:S01]  /*0a60*/  SHF.R.U32.HI R10, RZ, 0x17, R2 ;  /* 0x00000017ff0a7819 */ /* 0x000fe20000011602 */
[----:B------:R-:W-:Y:S01]  /*0a70*/  IMAD.MOV.U32 R13, RZ, RZ, R3 ;  /* 0x000000ffff0d7224 */ /* 0x000fe200078e0003 */
[----:B------:R-:W-:Y:S02]  /*0a80*/  LOP3.LUT R11, R11, 0xff, RZ, 0xc0, !PT ;  /* 0x000000ff0b0b7812 */ /* 0x000fe400078ec0ff */
[----:B------:R-:W-:-:S03]  /*0a90*/  LOP3.LUT R16, R10, 0xff, RZ, 0xc0, !PT ;  /* 0x000000ff0a107812 */ /* 0x000fc600078ec0ff */
[----:B------:R-:W-:Y:S02]  /*0aa0*/  VIADD R14, R11, 0xffffffff ;  /* 0xffffffff0b0e7836 */ /* 0x000fe40000000000 */
[----:B------:R-:W-:-:S03]  /*0ab0*/  VIADD R12, R16, 0xffffffff ;  /* 0xffffffff100c7836 */ /* 0x000fc60000000000 */
[----:B------:R-:W-:-:S04]  /*0ac0*/  ISETP.GT.U32.AND P0, PT, R14, 0xfd, PT ;  /* 0x000000fd0e00780c */ /* 0x000fc80003f04070 */
[----:B------:R-:W-:-:S13]  /*0ad0*/  ISETP.GT.U32.OR P0, PT, R12, 0xfd, P0 ;  /* 0x000000fd0c00780c */ /* 0x000fda0000704470 */
[----:B------:R-:W-:Y:S01]  /*0ae0*/  @!P0 IMAD.MOV.U32 R10, RZ, RZ, RZ ;  /* 0x000000ffff0a8224 */ /* 0x000fe200078e00ff */
[----:B------:R-:W-:Y:S06]  /*0af0*/  @!P0 BRA `(.L_x_9) ;  /* 0x00000000005c8947 */ /* 0x000fec0003800000 */
[----:B------:R-:W-:Y:S02]  /*0b00*/  FSETP.GTU.FTZ.AND P0, PT, |R2|, +INF , PT ;  /* 0x7f8000000200780b */ /* 0x000fe40003f1c200 */
[----:B------:R-:W-:-:S04]  /*0b10*/  FSETP.GTU.FTZ.AND P1, PT, |R3|, +INF , PT ;  /* 0x7f8000000300780b */ /* 0x000fc80003f3c200 */
[----:B------:R-:W-:-:S13]  /*0b20*/  PLOP3.LUT P0, PT, P0, P1, PT, 0xf8, 0x8f ;  /* 0x00000000008f781c */ /* 0x000fda0000703f70 */
[----:B------:R-:W-:Y:S05]  /*0b30*/  @P0 BRA `(.L_x_10) ;  /* 0x00000004004c0947 */ /* 0x000fea0003800000 */
[----:B------:R-:W-:-:S13]  /*0b40*/  LOP3.LUT P0, RZ, R13, 0x7fffffff, R2, 0xc8, !PT ;  /* 0x7fffffff0dff7812 */ /* 0x000fda000780c802 */
[----:B------:R-:W-:Y:S05]  /*0b50*/  @!P0 BRA `(.L_x_11) ;  /* 0x00000004003c8947 */ /* 0x000fea0003800000 */
[C---:B------:R-:W-:Y:S02]  /*0b60*/  FSETP.NEU.FTZ.AND P2, PT, |R2|.reuse, +INF , PT ;  /* 0x7f8000000200780b */ /* 0x040fe40003f5d200 */
[----:B------:R-:W-:Y:S02]  /*0b70*/  FSETP.NEU.FTZ.AND P1, PT, |R3|, +INF , PT ;  /* 0x7f8000000300780b */ /* 0x000fe40003f3d200 */
[----:B------:R-:W-:-:S11]  /*0b80*/  FSETP.NEU.FTZ.AND P0, PT, |R2|, +INF , PT ;  /* 0x7f8000000200780b */ /* 0x000fd60003f1d200 */
[----:B------:R-:W-:Y:S05]  /*0b90*/  @!P1 BRA !P2, `(.L_x_11) ;  /* 0x00000004002c9947 */ /* 0x000fea0005000000 */
[----:B------:R-:W-:-:S04]  /*0ba0*/  LOP3.LUT P2, RZ, R2, 0x7fffffff, RZ, 0xc0, !PT ;  /* 0x7fffffff02ff7812 */ /* 0x000fc8000784c0ff */
[----:B------:R-:W-:-:S13]  /*0bb0*/  PLOP3.LUT P1, PT, P1, P2, PT, 0x2f, 0xf2 ;  /* 0x0000000000f2781c */ /* 0x000fda0000f24577 */
[----:B------:R-:W-:Y:S05]  /*0bc0*/  @P1 BRA `(.L_x_12) ;  /* 0x0000000400181947 */ /* 0x000fea0003800000 */
[----:B------:R-:W-:-:S04]  /*0bd0*/  LOP3.LUT P1, RZ, R13, 0x7fffffff, RZ, 0xc0, !PT ;  /* 0x7fffffff0dff7812 */ /* 0x000fc8000782c0ff */
[----:B------:R-:W-:-:S13]  /*0be0*/  PLOP3.LUT P0, PT, P0, P1, PT, 0x2f, 0xf2 ;  /* 0x0000000000f2781c */ /* 0x000fda0000702577 */
[----:B------:R-:W-:Y:S05]  /*0bf0*/  @P0 BRA `(.L_x_13) ;  /* 0x0000000400000947 */ /* 0x000fea0003800000 */
[----:B------:R-:W-:Y:S02]  /*0c00*/  ISETP.GE.AND P0, PT, R12, RZ, PT ;  /* 0x000000ff0c00720c */ /* 0x000fe40003f06270 */
[----:B------:R-:W-:-:S11]  /*0c10*/  ISETP.GE.AND P1, PT, R14, RZ, PT ;  /* 0x000000ff0e00720c */ /* 0x000fd60003f26270 */
[----:B------:R-:W-:Y:S01]  /*0c20*/  @P0 IMAD.MOV.U32 R10, RZ, RZ, RZ ;  /* 0x000000ffff0a0224 */ /* 0x000fe200078e00ff */
[----:B------:R-:W-:Y:S01]  /*0c30*/  @!P0 MOV R10, 0xffffffc0 ;  /* 0xffffffc0000a8802 */ /* 0x000fe20000000f00 */
[----:B------:R-:W-:Y:S01]  /*0c40*/  @!P0 FFMA R2, R2, 1.84467440737095516160e+19, RZ ;  /* 0x5f80000002028823 */ /* 0x000fe200000000ff */
[----:B------:R-:W-:-:S03]  /*0c50*/  @!P1 FFMA R13, R3, 1.84467440737095516160e+19, RZ ;  /* 0x5f800000030d9823 */ /* 0x000fc600000000ff */
[----:B------:R-:W-:-:S07]  /*0c60*/  @!P1 VIADD R10, R10, 0x40 ;  /* 0x000000400a0a9836 */ /* 0x000fce0000000000 */
.L_x_9:
[----:B------:R-:W-:Y:S01]  /*0c70*/  LEA R12, R11, 0xc0800000, 0x17 ;  /* 0xc08000000b0c7811 */ /* 0x000fe200078eb8ff */
[----:B------:R-:W-:Y:S04]  /*0c80*/  BSSY.RECONVERGENT B2, `(.L_x_14) ;  /* 0x0000036000027945 */ /* 0x000fe80003800200 */
[----:B------:R-:W-:Y:S02]  /*0c90*/  IMAD.IADD R13, R13, 0x1, -R12 ;  /* 0x000000010d0d7824 */ /* 0x000fe400078e0a0c */
[----:B------:R-:W-:Y:S02]  /*0ca0*/  VIADD R12, R16, 0xffffff81 ;  /* 0xffffff81100c7836 */ /* 0x000fe40000000000 */
[----:B------:R0:W1:Y:S01]  /*0cb0*/  MUFU.RCP R14, R13 ;  /* 0x0000000d000e7308 */ /* 0x0000620000001000 */
[----:B------:R-:W-:Y:S01]  /*0cc0*/  FADD.FTZ R15, -R13, -RZ ;  /* 0x800000ff0d0f7221 */ /* 0x000fe20000010100 */
[C---:B------:R-:W-:Y:S01]  /*0cd0*/  IMAD R2, R12.reuse, -0x800000, R2 ;  /* 0xff8000000c027824 */ /* 0x040fe200078e0202 */
[----:B0-----:R-:W-:-:S05]  /*0ce0*/  IADD3 R13, PT, PT, R12, 0x7f, -R11 ;  /* 0x0000007f0c0d7810 */ /* 0x001fca0007ffe80b */
[----:B------:R-:W-:Y:S02]  /*0cf0*/  IMAD.IADD R13, R13, 0x1, R10 ;  /* 0x000000010d0d7824 */ /* 0x000fe400078e020a */
[----:B-1----:R-:W-:-:S04]  /*0d00*/  FFMA R17, R14, R15, 1 ;  /* 0x3f8000000e117423 */ /* 0x002fc8000000000f */
[----:B------:R-:W-:-:S04]  /*0d10*/  FFMA R19, R14, R17, R14 ;  /* 0x000000110e137223 */ /* 0x000fc8000000000e */
[----:B------:R-:W-:-:S04]  /*0d20*/  FFMA R14, R2, R19, RZ ;  /* 0x00000013020e7223 */ /* 0x000fc800000000ff */
[----:B------:R-:W-:-:S04]  /*0d30*/  FFMA R17, R15, R14, R2 ;  /* 0x0000000e0f117223 */ /* 0x000fc80000000002 */
[----:B------:R-:W-:-:S04]  /*0d40*/  FFMA R14, R19, R17, R14 ;  /* 0x00000011130e7223 */ /* 0x000fc8000000000e */
[----:B------:R-:W-:-:S04]  /*0d50*/  FFMA R15, R15, R14, R2 ;  /* 0x0000000e0f0f7223 */ /* 0x000fc80000000002 */
[----:B------:R-:W-:-:S05]  /*0d60*/  FFMA R2, R19, R15, R14 ;  /* 0x0000000f13027223 */ /* 0x000fca000000000e */
[----:B------:R-:W-:-:S04]  /*0d70*/  SHF.R.U32.HI R11, RZ, 0x17, R2 ;  /* 0x00000017ff0b7819 */ /* 0x000fc80000011602 */
[----:B------:R-:W-:-:S05]  /*0d80*/  LOP3.LUT R11, R11, 0xff, RZ, 0xc0, !PT ;  /* 0x000000ff0b0b7812 */ /* 0x000fca00078ec0ff */
[----:B------:R-:W-:-:S04]  /*0d90*/  IMAD.IADD R16, R11, 0x1, R13 ;  /* 0x000000010b107824 */ /* 0x000fc800078e020d */
[----:B------:R-:W-:-:S05]  /*0da0*/  VIADD R10, R16, 0xffffffff ;  /* 0xffffffff100a7836 */ /* 0x000fca0000000000 */
[----:B------:R-:W-:-:S13]  /*0db0*/  ISETP.GE.U32.AND P0, PT, R10, 0xfe, PT ;  /* 0x000000fe0a00780c */ /* 0x000fda0003f06070 */
[----:B------:R-:W-:Y:S05]  /*0dc0*/  @!P0 BRA `(.L_x_15) ;  /* 0x0000000000808947 */ /* 0x000fea0003800000 */
[----:B------:R-:W-:-:S13]  /*0dd0*/  ISETP.GT.AND P0, PT, R16, 0xfe, PT ;  /* 0x000000fe1000780c */ /* 0x000fda0003f04270 */
[----:B------:R-:W-:Y:S05]  /*0de0*/  @P0 BRA `(.L_x_16) ;  /* 0x00000000006c0947 */ /* 0x000fea0003800000 */
[----:B------:R-:W-:-:S13]  /*0df0*/  ISETP.GE.AND P0, PT, R16, 0x1, PT ;  /* 0x000000011000780c */ /* 0x000fda0003f06270 */
[----:B------:R-:W-:Y:S05]  /*0e00*/  @P0 BRA `(.L_x_17) ;  /* 0x0000000000740947 */ /* 0x000fea0003800000 */
[----:B------:R-:W-:Y:S02]  /*0e10*/  ISETP.GE.AND P0, PT, R16, -0x18, PT ;  /* 0xffffffe81000780c */ /* 0x000fe40003f06270 */
[----:B------:R-:W-:-:S11]  /*0e20*/  LOP3.LUT R2, R2, 0x80000000, RZ, 0xc0, !PT ;  /* 0x8000000002027812 */ /* 0x000fd600078ec0ff */
[----:B------:R-:W-:Y:S05]  /*0e30*/  @!P0 BRA `(.L_x_17) ;  /* 0x0000000000688947 */ /* 0x000fea0003800000 */
[CCC-:B------:R-:W-:Y:S01]  /*0e40*/  FFMA.RZ R10, R19.reuse, R15.reuse, R14.reuse ;  /* 0x0000000f130a7223 */ /* 0x1c0fe2000000c00e */
[C---:B------:R-:W-:Y:S01]  /*0e50*/  IADD3 R13, PT, PT, R16.reuse, 0x20, RZ ;  /* 0x00000020100d7810 */ /* 0x040fe20007ffe0ff */
[CCC-:B------:R-:W-:Y:S01]  /*0e60*/  FFMA.RM R11, R19.reuse, R15.reuse, R14.reuse ;  /* 0x0000000f130b7223 */ /* 0x1c0fe2000000400e */
[----:B------:R-:W-:Y:S02]  /*0e70*/  ISETP.NE.AND P2, PT, R16, RZ, PT ;  /* 0x000000ff1000720c */ /* 0x000fe40003f45270 */
[----:B------:R-:W-:Y:S01]  /*0e80*/  LOP3.LUT R12, R10, 0x7fffff, RZ, 0xc0, !PT ;  /* 0x007fffff0a0c7812 */ /* 0x000fe200078ec0ff */
[----:B------:R-:W-:Y:S01]  /*0e90*/  FFMA.RP R10, R19, R15, R14 ;  /* 0x0000000f130a7223 */ /* 0x000fe2000000800e */
[----:B------:R-:W-:Y:S01]  /*0ea0*/  IMAD.MOV R14, RZ, RZ, -R16 ;  /* 0x000000ffff0e7224 */ /* 0x000fe200078e0a10 */
[----:B------:R-:W-:Y:S02]  /*0eb0*/  ISETP.NE.AND P1, PT, R16, RZ, PT ;  /* 0x000000ff1000720c */ /* 0x000fe40003f25270 */
[----:B------:R-:W-:-:S02]  /*0ec0*/  LOP3.LUT R12, R12, 0x800000, RZ, 0xfc, !PT ;  /* 0x008000000c0c7812 */ /* 0x000fc400078efcff */
[----:B------:R-:W-:Y:S02]  /*0ed0*/  FSETP.NEU.FTZ.AND P0, PT, R10, R11, PT ;  /* 0x0000000b0a00720b */ /* 0x000fe40003f1d000 */
[----:B------:R-:W-:Y:S02]  /*0ee0*/  SHF.L.U32 R13, R12, R13, RZ ;  /* 0x0000000d0c0d7219 */ /* 0x000fe400000006ff */
[----:B------:R-:W-:Y:S02]  /*0ef0*/  SEL R11, R14, RZ, P2 ;  /* 0x000000ff0e0b7207 */ /* 0x000fe40001000000 */
[----:B------:R-:W-:Y:S02]  /*0f00*/  ISETP.NE.AND P1, PT, R13, RZ, P1 ;  /* 0x000000ff0d00720c */ /* 0x000fe40000f25270 */
[----:B------:R-:W-:Y:S02]  /*0f10*/  SHF.R.U32.HI R11, RZ, R11, R12 ;  /* 0x0000000bff0b7219 */ /* 0x000fe4000001160c */
[----:B------:R-:W-:-:S02]  /*0f20*/  PLOP3.LUT P0, PT, P0, P1, PT, 0xf8, 0x8f ;  /* 0x00000000008f781c */ /* 0x000fc40000703f70 */
[----:B------:R-:W-:Y:S02]  /*0f30*/  SHF.R.U32.HI R13, RZ, 0x1, R11 ;  /* 0x00000001ff0d7819 */ /* 0x000fe4000001160b */
[----:B------:R-:W-:-:S04]  /*0f40*/  SEL R10, RZ, 0x1, !P0 ;  /* 0x00000001ff0a7807 */ /* 0x000fc80004000000 */
[----:B------:R-:W-:-:S04]  /*0f50*/  LOP3.LUT R10, R10, 0x1, R13, 0xf8, !PT ;  /* 0x000000010a0a7812 */ /* 0x000fc800078ef80d */
[----:B------:R-:W-:-:S05]  /*0f60*/  LOP3.LUT R10, R10, R11, RZ, 0xc0, !PT ;  /* 0x0000000b0a0a7212 */ /* 0x000fca00078ec0ff */
[----:B------:R-:W-:-:S05]  /*0f70*/  IMAD.IADD R13, R13, 0x1, R10 ;  /* 0x000000010d0d7824 */ /* 0x000fca00078e020a */
[----:B------:R-:W-:Y:S01]  /*0f80*/  LOP3.LUT R2, R13, R2, RZ, 0xfc, !PT ;  /* 0x000000020d027212 */ /* 0x000fe200078efcff */
[----:B------:R-:W-:Y:S06]  /*0f90*/  BRA `(.L_x_17) ;  /* 0x0000000000107947 */ /* 0x000fec0003800000 */
.L_x_16:
[----:B------:R-:W-:-:S04]  /*0fa0*/  LOP3.LUT R2, R2, 0x80000000, RZ, 0xc0, !PT ;  /* 0x8000000002027812 */ /* 0x000fc800078ec0ff */
[----:B------:R-:W-:Y:S01]  /*0fb0*/  LOP3.LUT R2, R2, 0x7f800000, RZ, 0xfc, !PT ;  /* 0x7f80000002027812 */ /* 0x000fe200078efcff */
[----:B------:R-:W-:Y:S06]  /*0fc0*/  BRA `(.L_x_17) ;  /* 0x0000000000047947 */ /* 0x000fec0003800000 */
.L_x_15:
[----:B------:R-:W-:-:S07]  /*0fd0*/  IMAD R2, R13, 0x800000, R2 ;  /* 0x008000000d027824 */ /* 0x000fce00078e0202 */
.L_x_17:
[----:B------:R-:W-:Y:S05]  /*0fe0*/  BSYNC.RECONVERGENT B2 ;  /* 0x0000000000027941 */ /* 0x000fea0003800200 */
.L_x_14:
[----:B------:R-:W-:Y:S05]  /*0ff0*/  BRA `(.L_x_18) ;  /* 0x0000000000207947 */ /* 0x000fea0003800000 */
.L_x_13:
[----:B------:R-:W-:-:S04]  /*1000*/  LOP3.LUT R2, R13, 0x80000000, R2, 0x48, !PT ;  /* 0x800000000d027812 */ /* 0x000fc800078e4802 */
[----:B------:R-:W-:Y:S01]  /*1010*/  LOP3.LUT R2, R2, 0x7f800000, RZ, 0xfc, !PT ;  /* 0x7f80000002027812 */ /* 0x000fe200078efcff */
[----:B------:R-:W-:Y:S06]  /*1020*/  BRA `(.L_x_18) ;  /* 0x0000000000147947 */ /* 0x000fec0003800000 */
.L_x_12:
[----:B------:R-:W-:Y:S01]  /*1030*/  LOP3.LUT R2, R13, 0x80000000, R2, 0x48, !PT ;  /* 0x800000000d027812 */ /* 0x000fe200078e4802 */
[----:B------:R-:W-:Y:S06]  /*1040*/  BRA `(.L_x_18) ;  /* 0x00000000000c7947 */ /* 0x000fec0003800000 */
.L_x_11:
[----:B------:R-:W0:Y:S01]  /*1050*/  MUFU.RSQ R2, -QNAN ;  /* 0xffc0000000027908 */ /* 0x000e220000001400 */
[----:B------:R-:W-:Y:S05]  /*1060*/  BRA `(.L_x_18) ;  /* 0x0000000000047947 */ /* 0x000fea0003800000 */
.L_x_10:
[----:B------:R-:W-:-:S07]  /*1070*/  FADD.FTZ R2, R2, R3 ;  /* 0x0000000302027221 */ /* 0x000fce0000010000 */
.L_x_18:
[----:B------:R-:W-:Y:S05]  /*1080*/  BSYNC.RECONVERGENT B1 ;  /* 0x0000000000017941 */ /* 0x000fea0003800200 */
.L_x_8:
[----:B------:R-:W-:Y:S02]  /*1090*/  IMAD.MOV.U32 R10, RZ, RZ, R8 ;  /* 0x000000ffff0a7224 */ /* 0x000fe400078e0008 */
[----:B------:R-:W-:-:S04]  /*10a0*/  IMAD.MOV.U32 R11, RZ, RZ, 0x0 ;  /* 0x00000000ff0b7424 */ /* 0x000fc800078e00ff */
[----:B0-----:R-:W-:Y:S05]  /*10b0*/  RET.REL.NODEC R10 `(_Z14proj_sub_treshPhS_S_ii) ;  /* 0xffffffec0ad07950 */ /* 0x001fea0003c3ffff */
.L_x_19:
[----:B------:R-:W-:-:S00]  /*10c0*/  BRA `(.L_x_19) ;  /* 0xfffffffc00fc7947 */ /* 0x000fc0000383ffff */
[----:B------:R-:W-:-:S00]  /*10d0*/  NOP ;  /* 0x0000000000007918 */ /* 0x000fc00000000000 */
        /* <DEDUP_REMOVED lines=10> */
.L_x_20:


//--------------------- .nv.shared.reserved.0     --------------------------
	.section	.nv.shared.reserved.0,"aw",@nobits
	.weak		__nv_reservedSMEM_offset_0_alias
	.size		__nv_reservedSMEM_offset_0_alias, 0, 64
	.other		__nv_reservedSMEM_offset_0_alias,@"STO_CUDA_RESERVED_SHARED STV_DEFAULT"
__nv_reservedSMEM_offset_0_alias:
	.zero		0
	.zero		64


//--------------------- .nv.constant0._Z14proj_sub_treshPhS_S_ii --------------------------
	.section	.nv.constant0._Z14proj_sub_treshPhS_S_ii,"a",@progbits
	.sectionflags	@""
	.align	4
.nv.constant0._Z14proj_sub_treshPhS_S_ii:
	.zero		928


//--------------------- SYMBOLS --------------------------

	.type		.nv.reservedSmem.offset0,@object
	.size		.nv.reservedSmem.offset0,0x4
